//
// Generated by NVIDIA NVVM Compiler
//
// Compiler Build ID: CL-36424714
// Cuda compilation tools, release 13.0, V13.0.88
// Based on NVVM 20.0.0
//

.version 9.0
.target sm_100
.address_size 64

	// .globl	_Z15transposeMatrixPfS_ii

.visible .entry _Z15transposeMatrixPfS_ii(
	.param .u64 .ptr .align 1 _Z15transposeMatrixPfS_ii_param_0,
	.param .u64 .ptr .align 1 _Z15transposeMatrixPfS_ii_param_1,
	.param .u32 _Z15transposeMatrixPfS_ii_param_2,
	.param .u32 _Z15transposeMatrixPfS_ii_param_3
)
{
	.reg .pred 	%p<4>;
	.reg .b32 	%r<15>;
	.reg .b32 	%f<2>;
	.reg .b64 	%rd<9>;

	ld.param.u64 	%rd1, [_Z15transposeMatrixPfS_ii_param_0];
	ld.param.u64 	%rd2, [_Z15transposeMatrixPfS_ii_param_1];
	ld.param.u32 	%r3, [_Z15transposeMatrixPfS_ii_param_2];
	ld.param.u32 	%r5, [_Z15transposeMatrixPfS_ii_param_3];
	mov.u32 	%r6, %ctaid.x;
	mov.u32 	%r7, %ntid.x;
	mov.u32 	%r8, %tid.x;
	mad.lo.s32 	%r1, %r6, %r7, %r8;
	mov.u32 	%r9, %ctaid.y;
	mov.u32 	%r10, %ntid.y;
	mov.u32 	%r11, %tid.y;
	mad.lo.s32 	%r12, %r9, %r10, %r11;
	setp.ge.s32 	%p1, %r1, %r3;
	setp.ge.s32 	%p2, %r12, %r5;
	or.pred  	%p3, %p1, %p2;
	@%p3 bra 	$L__BB0_2;
	cvta.to.global.u64 	%rd3, %rd1;
	cvta.to.global.u64 	%rd4, %rd2;
	mad.lo.s32 	%r13, %r3, %r12, %r1;
	mul.wide.s32 	%rd5, %r13, 4;
	add.s64 	%rd6, %rd3, %rd5;
	ld.global.f32 	%f1, [%rd6];
	mad.lo.s32 	%r14, %r5, %r1, %r12;
	mul.wide.s32 	%rd7, %r14, 4;
	add.s64 	%rd8, %rd4, %rd7;
	st.global.f32 	[%rd8], %f1;
$L__BB0_2:
	ret;

}


// ===== COMPILED SASS (sm_100) =====

	.target	sm_100

	.elftype	@"ET_EXEC"


//--------------------- .note.nv.tkinfo           --------------------------
	.section	.note.nv.tkinfo,"",@"SHT_NOTE"
	.sectionflags	@"SHF_NOTE_NV_TKINFO"
	.tkinfo
        /*0018*/ 	.word	0x00000002
        /*0030*/ 	.string	""
        /*0030*/ 	.string	"ptxas"
        /*0030*/ 	.string	"Cuda compilation tools, release 13.0, V13.0.88"
        /*0030*/ 	.string	"Build cuda_13.0.r13.0/compiler.36424714_0"
        /*0030*/ 	.string	"-arch sm_100 -m 64 "



//--------------------- .note.nv.cuinfo           --------------------------
	.section	.note.nv.cuinfo,"",@"SHT_NOTE"
	.sectionflags	@"SHF_NOTE_NV_CUINFO"
        /*0018*/ 	.short	0x0002
        /*001a*/ 	.short	0x0064
        /*001c*/ 	.short	0x0082
	.zero		2


//--------------------- .nv.info                  --------------------------
	.section	.nv.info,"",@"SHT_CUDA_INFO"
	.align	4


	//----- nvinfo : EIATTR_REGCOUNT
	.align		4
        /*0000*/ 	.byte	0x04, 0x2f
        /*0002*/ 	.short	(.L_1 - .L_0)
	.align		4
.L_0:
        /*0004*/ 	.word	index@(_Z15transposeMatrixPfS_ii)
        /*0008*/ 	.word	0x0000000a


	//----- nvinfo : EIATTR_FRAME_SIZE
	.align		4
.L_1:
        /*000c*/ 	.byte	0x04, 0x11
        /*000e*/ 	.short	(.L_3 - .L_2)
	.align		4
.L_2:
        /*0010*/ 	.word	index@(_Z15transposeMatrixPfS_ii)
        /*0014*/ 	.word	0x00000000


	//----- nvinfo : EIATTR_MIN_STACK_SIZE
	.align		4
.L_3:
        /*0018*/ 	.byte	0x04, 0x12
        /*001a*/ 	.short	(.L_5 - .L_4)
	.align		4
.L_4:
        /*001c*/ 	.word	index@(_Z15transposeMatrixPfS_ii)
        /*0020*/ 	.word	0x00000000
.L_5:


//--------------------- .nv.compat                --------------------------
	.section	.nv.compat,"",@"SHT_CUDA_COMPAT_INFO"
	.align	4
        /*0000*/ 	.byte	0x02, 0x09, 0x00, 0x00, 0x02, 0x02, 0x01, 0x00, 0x02, 0x05, 0x05, 0x00, 0x03, 0x07, 0x01, 0x01
        /*0010*/ 	.byte	0x02, 0x03, 0x00, 0x00, 0x02, 0x06, 0x01, 0x00, 0x04, 0x0b, 0x08, 0x00, 0x09, 0x00, 0x00, 0x00
        /*0020*/ 	.byte	0x00, 0x00, 0x00, 0x00


//--------------------- .nv.info._Z15transposeMatrixPfS_ii --------------------------
	.section	.nv.info._Z15transposeMatrixPfS_ii,"",@"SHT_CUDA_INFO"
	.sectionflags	@""
	.align	4


	//----- nvinfo : EIATTR_CUDA_API_VERSION
	.align		4
        /*0000*/ 	.byte	0x04, 0x37
        /*0002*/ 	.short	(.L_7 - .L_6)
.L_6:
        /*0004*/ 	.word	0x00000082


	//----- nvinfo : EIATTR_KPARAM_INFO
	.align		4
.L_7:
        /*0008*/ 	.byte	0x04, 0x17
        /*000a*/ 	.short	(.L_9 - .L_8)
.L_8:
        /*000c*/ 	.word	0x00000000
        /*0010*/ 	.short	0x0003
        /*0012*/ 	.short	0x0014
        /*0014*/ 	.byte	0x00, 0xf0, 0x11, 0x00


	//----- nvinfo : EIATTR_KPARAM_INFO
	.align		4
.L_9:
        /*0018*/ 	.byte	0x04, 0x17
        /*001a*/ 	.short	(.L_11 - .L_10)
.L_10:
        /*001c*/ 	.word	0x00000000
        /*0020*/ 	.short	0x0002
        /*0022*/ 	.short	0x0010
        /*0024*/ 	.byte	0x00, 0xf0, 0x11, 0x00


	//----- nvinfo : EIATTR_KPARAM_INFO
	.align		4
.L_11:
        /*0028*/ 	.byte	0x04, 0x17
        /*002a*/ 	.short	(.L_13 - .L_12)
.L_12:
        /*002c*/ 	.word	0x00000000
        /*0030*/ 	.short	0x0001
        /*0032*/ 	.short	0x0008
        /*0034*/ 	.byte	0x00, 0xf5, 0x21, 0x00


	//----- nvinfo : EIATTR_KPARAM_INFO
	.align		4
.L_13:
        /*0038*/ 	.byte	0x04, 0x17
        /*003a*/ 	.short	(.L_15 - .L_14)
.L_14:
        /*003c*/ 	.word	0x00000000
        /*0040*/ 	.short	0x0000
        /*0042*/ 	.short	0x0000
        /*0044*/ 	.byte	0x00, 0xf5, 0x21, 0x00


	//----- nvinfo : EIATTR_SPARSE_MMA_MASK
	.align		4
.L_15:
        /*0048*/ 	.byte	0x03, 0x50
        /*004a*/ 	.short	0x0000


	//----- nvinfo : EIATTR_MAXREG_COUNT
	.align		4
        /*004c*/ 	.byte	0x03, 0x1b
        /*004e*/ 	.short	0x00ff


	//----- nvinfo : EIATTR_MERCURY_ISA_VERSION
	.align		4
        /*0050*/ 	.byte	0x03, 0x5f
        /*0052*/ 	.short	0x0101


	//----- nvinfo : EIATTR_VRC_CTA_INIT_COUNT
	.align		4
        /*0054*/ 	.byte	0x02, 0x4a
	.zero		1
	.zero		1


	//----- nvinfo : EIATTR_EXIT_INSTR_OFFSETS
	.align		4
        /*0058*/ 	.byte	0x04, 0x1c
        /*005a*/ 	.short	(.L_17 - .L_16)


	//   ....[0]....
.L_16:
        /*005c*/ 	.word	0x000000c0


	//   ....[1]....
        /*0060*/ 	.word	0x00000160


	//----- nvinfo : EIATTR_CBANK_PARAM_SIZE
	.align		4
.L_17:
        /*0064*/ 	.byte	0x03, 0x19
        /*0066*/ 	.short	0x0018


	//----- nvinfo : EIATTR_PARAM_CBANK
	.align		4
        /*0068*/ 	.byte	0x04, 0x0a
        /*006a*/ 	.short	(.L_19 - .L_18)
	.align		4
.L_18:
        /*006c*/ 	.word	index@(.nv.constant0._Z15transposeMatrixPfS_ii)
        /*0070*/ 	.short	0x0380
        /*0072*/ 	.short	0x0018


	//----- nvinfo : EIATTR_SW_WAR
	.align		4
.L_19:
        /*0074*/ 	.byte	0x04, 0x36
        /*0076*/ 	.short	(.L_21 - .L_20)
.L_20:
        /*0078*/ 	.word	0x00000008
.L_21:


//--------------------- .nv.callgraph             --------------------------
	.section	.nv.callgraph,"",@"SHT_CUDA_CALLGRAPH"
	.align	4
	.sectionentsize	8
	.align		4
        /*0000*/ 	.word	0x00000000
	.align		4
        /*0004*/ 	.word	0xffffffff
	.align		4
        /*0008*/ 	.word	0x00000000
	.align		4
        /*000c*/ 	.word	0xfffffffe
	.align		4
        /*0010*/ 	.word	0x00000000
	.align		4
        /*0014*/ 	.word	0xfffffffd
	.align		4
        /*0018*/ 	.word	0x00000000
	.align		4
        /*001c*/ 	.word	0xfffffffc


//--------------------- .text._Z15transposeMatrixPfS_ii --------------------------
	.section	.text._Z15transposeMatrixPfS_ii,"ax",@progbits
	.align	128
        .global         _Z15transposeMatrixPfS_ii
        .type           _Z15transposeMatrixPfS_ii,@function
        .size           _Z15transposeMatrixPfS_ii,(.L_x_1 - _Z15transposeMatrixPfS_ii)
        .other          _Z15transposeMatrixPfS_ii,@"STO_CUDA_ENTRY STV_DEFAULT"
_Z15transposeMatrixPfS_ii:
.text._Z15transposeMatrixPfS_ii:
[----:B------:R-:W-:Y:S01]  /*0000*/  LDC R1, c[0x0][0x37c] ;  /* 0x0000df00ff017b82 */ /* 0x000fe20000000800 */
[----:B------:R-:W0:Y:S07]  /*0010*/  S2R R2, SR_TID.Y ;  /* 0x0000000000027919 */ /* 0x000e2e0000002200 */
[----:B------:R-:W1:Y:S01]  /*0020*/  LDC R0, c[0x0][0x360] ;  /* 0x0000d800ff007b82 */ /* 0x000e620000000800 */
[----:B------:R-:W2:Y:S01]  /*0030*/  LDCU.64 UR6, c[0x0][0x390] ;  /* 0x00007200ff0677ac */ /* 0x000ea20008000a00 */
[----:B------:R-:W1:Y:S06]  /*0040*/  S2R R3, SR_TID.X ;  /* 0x0000000000037919 */ /* 0x000e6c0000002100 */
[----:B------:R-:W0:Y:S08]  /*0050*/  S2UR UR5, SR_CTAID.Y ;  /* 0x00000000000579c3 */ /* 0x000e300000002600 */
[----:B------:R-:W0:Y:S08]  /*0060*/  LDC R7, c[0x0][0x364] ;  /* 0x0000d900ff077b82 */ /* 0x000e300000000800 */
[----:B------:R-:W1:Y:S01]  /*0070*/  S2UR UR4, SR_CTAID.X ;  /* 0x00000000000479c3 */ /* 0x000e620000002500 */
[----:B0-----:R-:W-:-:S05]  /*0080*/  IMAD R7, R7, UR5, R2 ;  /* 0x0000000507077c24 */ /* 0x001fca000f8e0202 */
[----:B--2---:R-:W-:Y:S01]  /*0090*/  ISETP.GE.AND P0, PT, R7, UR7, PT ;  /* 0x0000000707007c0c */ /* 0x004fe2000bf06270 */
[----:B-1----:R-:W-:-:S05]  /*00a0*/  IMAD R0, R0, UR4, R3 ;  /* 0x0000000400007c24 */ /* 0x002fca000f8e0203 */
[----:B------:R-:W-:-:S13]  /*00b0*/  ISETP.GE.OR P0, PT, R0, UR6, P0 ;  /* 0x0000000600007c0c */ /* 0x000fda0008706670 */
[----:B------:R-:W-:Y:S05]  /*00c0*/  @P0 EXIT ;  /* 0x000000000000094d */ /* 0x000fea0003800000 */
[----:B------:R-:W0:Y:S01]  /*00d0*/  LDC.64 R2, c[0x0][0x380] ;  /* 0x0000e000ff027b82 */ /* 0x000e220000000a00 */
[----:B------:R-:W1:Y:S01]  /*00e0*/  LDCU.64 UR4, c[0x0][0x358] ;  /* 0x00006b00ff0477ac */ /* 0x000e620008000a00 */
[----:B------:R-:W-:-:S04]  /*00f0*/  IMAD R5, R7, UR6, R0 ;  /* 0x0000000607057c24 */ /* 0x000fc8000f8e0200 */
[----:B0-----:R-:W-:Y:S02]  /*0100*/  IMAD.WIDE R2, R5, 0x4, R2 ;  /* 0x0000000405027825 */ /* 0x001fe400078e0202 */
[----:B------:R-:W0:Y:S04]  /*0110*/  LDC.64 R4, c[0x0][0x388] ;  /* 0x0000e200ff047b82 */ /* 0x000e280000000a00 */
[----:B-1----:R-:W2:Y:S01]  /*0120*/  LDG.E R3, desc[UR4][R2.64] ;  /* 0x0000000402037981 */ /* 0x002ea2000c1e1900 */
[----:B------:R-:W-:-:S04]  /*0130*/  IMAD R7, R0, UR7, R7 ;  /* 0x0000000700077c24 */ /* 0x000fc8000f8e0207 */
[----:B0-----:R-:W-:-:S05]  /*0140*/  IMAD.WIDE R4, R7, 0x4, R4 ;  /* 0x0000000407047825 */ /* 0x001fca00078e0204 */
[----:B--2---:R-:W-:Y:S01]  /*0150*/  STG.E desc[UR4][R4.64], R3 ;  /* 0x0000000304007986 */ /* 0x004fe2000c101904 */
[----:B------:R-:W-:Y:S05]  /*0160*/  EXIT ;  /* 0x000000000000794d */ /* 0x000fea0003800000 */
.L_x_0:
[----:B------:R-:W-:-:S00]  /*0170*/  BRA `(.L_x_0) ;  /* 0xfffffffc00fc7947 */ /* 0x000fc0000383ffff */
[----:B------:R-:W-:-:S00]  /*0180*/  NOP ;  /* 0x0000000000007918 */ /* 0x000fc00000000000 */
[----:B------:R-:W-:-:S00]  /*0190*/  NOP ;  /* 0x0000000000007918 */ /* 0x000fc00000000000 */
[----:B------:R-:W-:-:S00]  /*01a0*/  NOP ;  /* 0x0000000000007918 */ /* 0x000fc00000000000 */
[----:B------:R-:W-:-:S00]  /*01b0*/  NOP ;  /* 0x0000000000007918 */ /* 0x000fc00000000000 */
[----:B------:R-:W-:-:S00]  /*01c0*/  NOP ;  /* 0x0000000000007918 */ /* 0x000fc00000000000 */
[----:B------:R-:W-:-:S00]  /*01d0*/  NOP ;  /* 0x0000000000007918 */ /* 0x000fc00000000000 */
[----:B------:R-:W-:-:S00]  /*01e0*/  NOP ;  /* 0x0000000000007918 */ /* 0x000fc00000000000 */
[----:B------:R-:W-:-:S00]  /*01f0*/  NOP ;  /* 0x0000000000007918 */ /* 0x000fc00000000000 */
.L_x_1:


//--------------------- .nv.shared.reserved.0     --------------------------
	.section	.nv.shared.reserved.0,"aw",@nobits
	.weak		__nv_reservedSMEM_offset_0_alias
	.size		__nv_reservedSMEM_offset_0_alias, 0, 64
	.other		__nv_reservedSMEM_offset_0_alias,@"STO_CUDA_RESERVED_SHARED STV_DEFAULT"
__nv_reservedSMEM_offset_0_alias:
	.zero		0
	.zero		64


//--------------------- .nv.constant0._Z15transposeMatrixPfS_ii --------------------------
	.section	.nv.constant0._Z15transposeMatrixPfS_ii,"a",@progbits
	.sectionflags	@""
	.align	4
.nv.constant0._Z15transposeMatrixPfS_ii:
	.zero		920


//--------------------- SYMBOLS --------------------------

	.type		.nv.reservedSmem.offset0,@object
	.size		.nv.reservedSmem.offset0,0x4
